//
// Generated by NVIDIA NVVM Compiler
//
// Compiler Build ID: CL-36424714
// Cuda compilation tools, release 13.0, V13.0.88
// Based on NVVM 20.0.0
//

.version 9.0
.target sm_100
.address_size 64

	// .globl	_Z3addiPKfPf

.visible .entry _Z3addiPKfPf(
	.param .u32 _Z3addiPKfPf_param_0,
	.param .u64 .ptr .align 1 _Z3addiPKfPf_param_1,
	.param .u64 .ptr .align 1 _Z3addiPKfPf_param_2
)
{
	.reg .pred 	%p<3>;
	.reg .b32 	%r<11>;
	.reg .b32 	%f<4>;
	.reg .b64 	%rd<8>;

	ld.param.u32 	%r6, [_Z3addiPKfPf_param_0];
	ld.param.u64 	%rd3, [_Z3addiPKfPf_param_1];
	ld.param.u64 	%rd4, [_Z3addiPKfPf_param_2];
	mov.u32 	%r7, %ctaid.x;
	mov.u32 	%r1, %ntid.x;
	mov.u32 	%r8, %tid.x;
	mad.lo.s32 	%r10, %r7, %r1, %r8;
	setp.ge.s32 	%p1, %r10, %r6;
	@%p1 bra 	$L__BB0_3;
	mov.u32 	%r9, %nctaid.x;
	mul.lo.s32 	%r3, %r1, %r9;
	cvta.to.global.u64 	%rd1, %rd3;
	cvta.to.global.u64 	%rd2, %rd4;
$L__BB0_2:
	mul.wide.s32 	%rd5, %r10, 4;
	add.s64 	%rd6, %rd1, %rd5;
	ld.global.f32 	%f1, [%rd6];
	add.s64 	%rd7, %rd2, %rd5;
	ld.global.f32 	%f2, [%rd7];
	add.f32 	%f3, %f1, %f2;
	st.global.f32 	[%rd7], %f3;
	add.s32 	%r10, %r10, %r3;
	setp.lt.s32 	%p2, %r10, %r6;
	@%p2 bra 	$L__BB0_2;
$L__BB0_3:
	ret;

}


// ===== COMPILED SASS (sm_100) =====

	.target	sm_100

	.elftype	@"ET_EXEC"


//--------------------- .note.nv.tkinfo           --------------------------
	.section	.note.nv.tkinfo,"",@"SHT_NOTE"
	.sectionflags	@"SHF_NOTE_NV_TKINFO"
	.tkinfo
        /*0018*/ 	.word	0x00000002
        /*0030*/ 	.string	""
        /*0030*/ 	.string	"ptxas"
        /*0030*/ 	.string	"Cuda compilation tools, release 13.0, V13.0.88"
        /*0030*/ 	.string	"Build cuda_13.0.r13.0/compiler.36424714_0"
        /*0030*/ 	.string	"-arch sm_100 -m 64 "



//--------------------- .note.nv.cuinfo           --------------------------
	.section	.note.nv.cuinfo,"",@"SHT_NOTE"
	.sectionflags	@"SHF_NOTE_NV_CUINFO"
        /*0018*/ 	.short	0x0002
        /*001a*/ 	.short	0x0064
        /*001c*/ 	.short	0x0082
	.zero		2


//--------------------- .nv.info                  --------------------------
	.section	.nv.info,"",@"SHT_CUDA_INFO"
	.align	4


	//----- nvinfo : EIATTR_REGCOUNT
	.align		4
        /*0000*/ 	.byte	0x04, 0x2f
        /*0002*/ 	.short	(.L_1 - .L_0)
	.align		4
.L_0:
        /*0004*/ 	.word	index@(_Z3addiPKfPf)
        /*0008*/ 	.word	0x00000010


	//----- nvinfo : EIATTR_FRAME_SIZE
	.align		4
.L_1:
        /*000c*/ 	.byte	0x04, 0x11
        /*000e*/ 	.short	(.L_3 - .L_2)
	.align		4
.L_2:
        /*0010*/ 	.word	index@(_Z3addiPKfPf)
        /*0014*/ 	.word	0x00000000


	//----- nvinfo : EIATTR_MIN_STACK_SIZE
	.align		4
.L_3:
        /*0018*/ 	.byte	0x04, 0x12
        /*001a*/ 	.short	(.L_5 - .L_4)
	.align		4
.L_4:
        /*001c*/ 	.word	index@(_Z3addiPKfPf)
        /*0020*/ 	.word	0x00000000
.L_5:


//--------------------- .nv.compat                --------------------------
	.section	.nv.compat,"",@"SHT_CUDA_COMPAT_INFO"
	.align	4
        /*0000*/ 	.byte	0x02, 0x09, 0x00, 0x00, 0x02, 0x02, 0x01, 0x00, 0x02, 0x05, 0x05, 0x00, 0x03, 0x07, 0x01, 0x01
        /*0010*/ 	.byte	0x02, 0x03, 0x00, 0x00, 0x02, 0x06, 0x01, 0x00, 0x04, 0x0b, 0x08, 0x00, 0x09, 0x00, 0x00, 0x00
        /*0020*/ 	.byte	0x00, 0x00, 0x00, 0x00


//--------------------- .nv.info._Z3addiPKfPf     --------------------------
	.section	.nv.info._Z3addiPKfPf,"",@"SHT_CUDA_INFO"
	.sectionflags	@""
	.align	4


	//----- nvinfo : EIATTR_CUDA_API_VERSION
	.align		4
        /*0000*/ 	.byte	0x04, 0x37
        /*0002*/ 	.short	(.L_7 - .L_6)
.L_6:
        /*0004*/ 	.word	0x00000082


	//----- nvinfo : EIATTR_KPARAM_INFO
	.align		4
.L_7:
        /*0008*/ 	.byte	0x04, 0x17
        /*000a*/ 	.short	(.L_9 - .L_8)
.L_8:
        /*000c*/ 	.word	0x00000000
        /*0010*/ 	.short	0x0002
        /*0012*/ 	.short	0x0010
        /*0014*/ 	.byte	0x00, 0xf5, 0x21, 0x00


	//----- nvinfo : EIATTR_KPARAM_INFO
	.align		4
.L_9:
        /*0018*/ 	.byte	0x04, 0x17
        /*001a*/ 	.short	(.L_11 - .L_10)
.L_10:
        /*001c*/ 	.word	0x00000000
        /*0020*/ 	.short	0x0001
        /*0022*/ 	.short	0x0008
        /*0024*/ 	.byte	0x00, 0xf5, 0x21, 0x00


	//----- nvinfo : EIATTR_KPARAM_INFO
	.align		4
.L_11:
        /*0028*/ 	.byte	0x04, 0x17
        /*002a*/ 	.short	(.L_13 - .L_12)
.L_12:
        /*002c*/ 	.word	0x00000000
        /*0030*/ 	.short	0x0000
        /*0032*/ 	.short	0x0000
        /*0034*/ 	.byte	0x00, 0xf0, 0x11, 0x00


	//----- nvinfo : EIATTR_SPARSE_MMA_MASK
	.align		4
.L_13:
        /*0038*/ 	.byte	0x03, 0x50
        /*003a*/ 	.short	0x0000


	//----- nvinfo : EIATTR_MAXREG_COUNT
	.align		4
        /*003c*/ 	.byte	0x03, 0x1b
        /*003e*/ 	.short	0x00ff


	//----- nvinfo : EIATTR_MERCURY_ISA_VERSION
	.align		4
        /*0040*/ 	.byte	0x03, 0x5f
        /*0042*/ 	.short	0x0101


	//----- nvinfo : EIATTR_VRC_CTA_INIT_COUNT
	.align		4
        /*0044*/ 	.byte	0x02, 0x4a
	.zero		1
	.zero		1


	//----- nvinfo : EIATTR_EXIT_INSTR_OFFSETS
	.align		4
        /*0048*/ 	.byte	0x04, 0x1c
        /*004a*/ 	.short	(.L_15 - .L_14)


	//   ....[0]....
.L_14:
        /*004c*/ 	.word	0x00000070


	//   ....[1]....
        /*0050*/ 	.word	0x00000160


	//----- nvinfo : EIATTR_CRS_STACK_SIZE
	.align		4
.L_15:
        /*0054*/ 	.byte	0x04, 0x1e
        /*0056*/ 	.short	(.L_17 - .L_16)
.L_16:
        /*0058*/ 	.word	0x00000000


	//----- nvinfo : EIATTR_CBANK_PARAM_SIZE
	.align		4
.L_17:
        /*005c*/ 	.byte	0x03, 0x19
        /*005e*/ 	.short	0x0018


	//----- nvinfo : EIATTR_PARAM_CBANK
	.align		4
        /*0060*/ 	.byte	0x04, 0x0a
        /*0062*/ 	.short	(.L_19 - .L_18)
	.align		4
.L_18:
        /*0064*/ 	.word	index@(.nv.constant0._Z3addiPKfPf)
        /*0068*/ 	.short	0x0380
        /*006a*/ 	.short	0x0018


	//----- nvinfo : EIATTR_SW_WAR
	.align		4
.L_19:
        /*006c*/ 	.byte	0x04, 0x36
        /*006e*/ 	.short	(.L_21 - .L_20)
.L_20:
        /*0070*/ 	.word	0x00000008
.L_21:


//--------------------- .nv.callgraph             --------------------------
	.section	.nv.callgraph,"",@"SHT_CUDA_CALLGRAPH"
	.align	4
	.sectionentsize	8
	.align		4
        /*0000*/ 	.word	0x00000000
	.align		4
        /*0004*/ 	.word	0xffffffff
	.align		4
        /*0008*/ 	.word	0x00000000
	.align		4
        /*000c*/ 	.word	0xfffffffe
	.align		4
        /*0010*/ 	.word	0x00000000
	.align		4
        /*0014*/ 	.word	0xfffffffd
	.align		4
        /*0018*/ 	.word	0x00000000
	.align		4
        /*001c*/ 	.word	0xfffffffc


//--------------------- .text._Z3addiPKfPf        --------------------------
	.section	.text._Z3addiPKfPf,"ax",@progbits
	.align	128
        .global         _Z3addiPKfPf
        .type           _Z3addiPKfPf,@function
        .size           _Z3addiPKfPf,(.L_x_2 - _Z3addiPKfPf)
        .other          _Z3addiPKfPf,@"STO_CUDA_ENTRY STV_DEFAULT"
_Z3addiPKfPf:
.text._Z3addiPKfPf:
[----:B------:R-:W-:Y:S01]  /*0000*/  LDC R1, c[0x0][0x37c] ;  /* 0x0000df00ff017b82 */ /* 0x000fe20000000800 */
[----:B------:R-:W0:Y:S07]  /*0010*/  S2R R0, SR_TID.X ;  /* 0x0000000000007919 */ /* 0x000e2e0000002100 */
[----:B------:R-:W0:Y:S01]  /*0020*/  S2UR UR4, SR_CTAID.X ;  /* 0x00000000000479c3 */ /* 0x000e220000002500 */
[----:B------:R-:W1:Y:S07]  /*0030*/  LDCU UR5, c[0x0][0x380] ;  /* 0x00007000ff0577ac */ /* 0x000e6e0008000800 */
[----:B------:R-:W0:Y:S02]  /*0040*/  LDC R11, c[0x0][0x360] ;  /* 0x0000d800ff0b7b82 */ /* 0x000e240000000800 */
[----:B0-----:R-:W-:-:S05]  /*0050*/  IMAD R0, R11, UR4, R0 ;  /* 0x000000040b007c24 */ /* 0x001fca000f8e0200 */
[----:B-1----:R-:W-:-:S13]  /*0060*/  ISETP.GE.AND P0, PT, R0, UR5, PT ;  /* 0x0000000500007c0c */ /* 0x002fda000bf06270 */
[----:B------:R-:W-:Y:S05]  /*0070*/  @P0 EXIT ;  /* 0x000000000000094d */ /* 0x000fea0003800000 */
[----:B------:R-:W0:Y:S01]  /*0080*/  LDC.64 R6, c[0x0][0x388] ;  /* 0x0000e200ff067b82 */ /* 0x000e220000000a00 */
[----:B------:R-:W1:Y:S01]  /*0090*/  LDCU UR4, c[0x0][0x370] ;  /* 0x00006e00ff0477ac */ /* 0x000e620008000800 */
[----:B------:R-:W2:Y:S06]  /*00a0*/  LDCU.64 UR6, c[0x0][0x358] ;  /* 0x00006b00ff0677ac */ /* 0x000eac0008000a00 */
[----:B------:R-:W3:Y:S01]  /*00b0*/  LDC.64 R8, c[0x0][0x390] ;  /* 0x0000e400ff087b82 */ /* 0x000ee20000000a00 */
[----:B-1----:R-:W-:-:S07]  /*00c0*/  IMAD R11, R11, UR4, RZ ;  /* 0x000000040b0b7c24 */ /* 0x002fce000f8e02ff */
.L_x_0:
[----:B0-----:R-:W-:-:S04]  /*00d0*/  IMAD.WIDE R2, R0, 0x4, R6 ;  /* 0x0000000400027825 */ /* 0x001fc800078e0206 */
[----:B-1-3--:R-:W-:Y:S02]  /*00e0*/  IMAD.WIDE R4, R0, 0x4, R8 ;  /* 0x0000000400047825 */ /* 0x00afe400078e0208 */
[----:B--2---:R-:W2:Y:S04]  /*00f0*/  LDG.E R2, desc[UR6][R2.64] ;  /* 0x0000000602027981 */ /* 0x004ea8000c1e1900 */
[----:B------:R-:W2:Y:S01]  /*0100*/  LDG.E R13, desc[UR6][R4.64] ;  /* 0x00000006040d7981 */ /* 0x000ea2000c1e1900 */
[----:B------:R-:W-:-:S04]  /*0110*/  IADD3 R0, PT, PT, R11, R0, RZ ;  /* 0x000000000b007210 */ /* 0x000fc80007ffe0ff */
[----:B------:R-:W-:Y:S01]  /*0120*/  ISETP.GE.AND P0, PT, R0, UR5, PT ;  /* 0x0000000500007c0c */ /* 0x000fe2000bf06270 */
[----:B--2---:R-:W-:-:S05]  /*0130*/  FADD R13, R2, R13 ;  /* 0x0000000d020d7221 */ /* 0x004fca0000000000 */
[----:B------:R1:W-:Y:S07]  /*0140*/  STG.E desc[UR6][R4.64], R13 ;  /* 0x0000000d04007986 */ /* 0x0003ee000c101906 */
[----:B------:R-:W-:Y:S05]  /*0150*/  @!P0 BRA `(.L_x_0) ;  /* 0xfffffffc00dc8947 */ /* 0x000fea000383ffff */
[----:B------:R-:W-:Y:S05]  /*0160*/  EXIT ;  /* 0x000000000000794d */ /* 0x000fea0003800000 */
.L_x_1:
[----:B------:R-:W-:-:S00]  /*0170*/  BRA `(.L_x_1) ;  /* 0xfffffffc00fc7947 */ /* 0x000fc0000383ffff */
[----:B------:R-:W-:-:S00]  /*0180*/  NOP ;  /* 0x0000000000007918 */ /* 0x000fc00000000000 */
[----:B------:R-:W-:-:S00]  /*0190*/  NOP ;  /* 0x0000000000007918 */ /* 0x000fc00000000000 */
[----:B------:R-:W-:-:S00]  /*01a0*/  NOP ;  /* 0x0000000000007918 */ /* 0x000fc00000000000 */
[----:B------:R-:W-:-:S00]  /*01b0*/  NOP ;  /* 0x0000000000007918 */ /* 0x000fc00000000000 */
[----:B------:R-:W-:-:S00]  /*01c0*/  NOP ;  /* 0x0000000000007918 */ /* 0x000fc00000000000 */
[----:B------:R-:W-:-:S00]  /*01d0*/  NOP ;  /* 0x0000000000007918 */ /* 0x000fc00000000000 */
[----:B------:R-:W-:-:S00]  /*01e0*/  NOP ;  /* 0x0000000000007918 */ /* 0x000fc00000000000 */
[----:B------:R-:W-:-:S00]  /*01f0*/  NOP ;  /* 0x0000000000007918 */ /* 0x000fc00000000000 */
.L_x_2:


//--------------------- .nv.shared.reserved.0     --------------------------
	.section	.nv.shared.reserved.0,"aw",@nobits
	.weak		__nv_reservedSMEM_offset_0_alias
	.size		__nv_reservedSMEM_offset_0_alias, 0, 64
	.other		__nv_reservedSMEM_offset_0_alias,@"STO_CUDA_RESERVED_SHARED STV_DEFAULT"
__nv_reservedSMEM_offset_0_alias:
	.zero		0
	.zero		64


//--------------------- .nv.constant0._Z3addiPKfPf --------------------------
	.section	.nv.constant0._Z3addiPKfPf,"a",@progbits
	.sectionflags	@""
	.align	4
.nv.constant0._Z3addiPKfPf:
	.zero		920


//--------------------- SYMBOLS --------------------------

	.type		.nv.reservedSmem.offset0,@object
	.size		.nv.reservedSmem.offset0,0x4
